	.headerflags	@"EF_CUDA_TEXMODE_UNIFIED EF_CUDA_64BIT_ADDRESS EF_CUDA_SM86 EF_CUDA_VIRTUAL_SM(EF_CUDA_SM86)"
	.elftype	@"ET_EXEC"


//--------------------- .nv.info                  --------------------------
	.section	.nv.info,"",@"SHT_CUDA_INFO"
	.align	4


	//----- nvinfo : EIATTR_REGCOUNT
	.align		4
        /*0000*/ 	.byte	0x04, 0x2f
        /*0002*/ 	.short	(.L_3 - .L_2)
	.align		4
.L_2:
        /*0004*/ 	.word	index@(l2norm_fwd_kernel)
        /*0008*/ 	.word	0x0000003b


	//----- nvinfo : EIATTR_MAX_STACK_SIZE
	.align		4
.L_3:
        /*000c*/ 	.byte	0x04, 0x23
        /*000e*/ 	.short	(.L_5 - .L_4)
	.align		4
.L_4:
        /*0010*/ 	.word	index@(l2norm_fwd_kernel)
        /*0014*/ 	.word	0x00000000


	//----- nvinfo : EIATTR_MIN_STACK_SIZE
	.align		4
.L_5:
        /*0018*/ 	.byte	0x04, 0x12
        /*001a*/ 	.short	(.L_7 - .L_6)
	.align		4
.L_6:
        /*001c*/ 	.word	index@(l2norm_fwd_kernel)
        /*0020*/ 	.word	0x00000000


	//----- nvinfo : EIATTR_FRAME_SIZE
	.align		4
.L_7:
        /*0024*/ 	.byte	0x04, 0x11
        /*0026*/ 	.short	(.L_9 - .L_8)
	.align		4
.L_8:
        /*0028*/ 	.word	index@(l2norm_fwd_kernel)
        /*002c*/ 	.word	0x00000000
.L_9:


//--------------------- .nv.info.l2norm_fwd_kernel --------------------------
	.section	.nv.info.l2norm_fwd_kernel,"",@"SHT_CUDA_INFO"
	.align	4


	//----- nvinfo : EIATTR_CUDA_API_VERSION
	.align		4
        /*0000*/ 	.byte	0x04, 0x37
        /*0002*/ 	.short	(.L_11 - .L_10)
.L_10:
        /*0004*/ 	.word	0x0000007b


	//----- nvinfo : EIATTR_SW2861232_WAR
	.align		4
.L_11:
        /*0008*/ 	.byte	0x01, 0x35
	.zero		2


	//----- nvinfo : EIATTR_PARAM_CBANK
	.align		4
        /*000c*/ 	.byte	0x04, 0x0a
        /*000e*/ 	.short	(.L_13 - .L_12)
	.align		4
.L_12:
        /*0010*/ 	.word	index@(.nv.constant0.l2norm_fwd_kernel)
        /*0014*/ 	.short	0x0160
        /*0016*/ 	.short	0x001c


	//----- nvinfo : EIATTR_CBANK_PARAM_SIZE
	.align		4
.L_13:
        /*0018*/ 	.byte	0x03, 0x19
        /*001a*/ 	.short	0x001c


	//----- nvinfo : EIATTR_KPARAM_INFO
	.align		4
        /*001c*/ 	.byte	0x04, 0x17
        /*001e*/ 	.short	(.L_15 - .L_14)
.L_14:
        /*0020*/ 	.word	0x00000000
        /*0024*/ 	.short	0x0003
        /*0026*/ 	.short	0x0018
        /*0028*/ 	.byte	0x00, 0xf0, 0x11, 0x00


	//----- nvinfo : EIATTR_KPARAM_INFO
	.align		4
.L_15:
        /*002c*/ 	.byte	0x04, 0x17
        /*002e*/ 	.short	(.L_17 - .L_16)
.L_16:
        /*0030*/ 	.word	0x00000000
        /*0034*/ 	.short	0x0002
        /*0036*/ 	.short	0x0010
        /*0038*/ 	.byte	0x00, 0xf0, 0x21, 0x00


	//----- nvinfo : EIATTR_KPARAM_INFO
	.align		4
.L_17:
        /*003c*/ 	.byte	0x04, 0x17
        /*003e*/ 	.short	(.L_19 - .L_18)
.L_18:
        /*0040*/ 	.word	0x00000000
        /*0044*/ 	.short	0x0001
        /*0046*/ 	.short	0x0008
        /*0048*/ 	.byte	0x00, 0xf0, 0x21, 0x00


	//----- nvinfo : EIATTR_KPARAM_INFO
	.align		4
.L_19:
        /*004c*/ 	.byte	0x04, 0x17
        /*004e*/ 	.short	(.L_21 - .L_20)
.L_20:
        /*0050*/ 	.word	0x00000000
        /*0054*/ 	.short	0x0000
        /*0056*/ 	.short	0x0000
        /*0058*/ 	.byte	0x00, 0xf0, 0x21, 0x00


	//----- nvinfo : EIATTR_MAXREG_COUNT
	.align		4
.L_21:
        /*005c*/ 	.byte	0x03, 0x1b
        /*005e*/ 	.short	0x00ff


	//----- nvinfo : EIATTR_COOP_GROUP_MASK_REGIDS
	.align		4
        /*0060*/ 	.byte	0x04, 0x29
        /*0062*/ 	.short	(.L_23 - .L_22)


	//   ....[0]....
.L_22:
        /*0064*/ 	.word	0xffffffff


	//   ....[1]....
        /*0068*/ 	.word	0xffffffff


	//   ....[2]....
        /*006c*/ 	.word	0xffffffff


	//   ....[3]....
        /*0070*/ 	.word	0xffffffff


	//   ....[4]....
        /*0074*/ 	.word	0xffffffff


	//   ....[5]....
        /*0078*/ 	.word	0xffffffff


	//   ....[6]....
        /*007c*/ 	.word	0xffffffff


	//   ....[7]....
        /*0080*/ 	.word	0xffffffff


	//   ....[8]....
        /*0084*/ 	.word	0xffffffff


	//   ....[9]....
        /*0088*/ 	.word	0xffffffff


	//   ....[10]....
        /*008c*/ 	.word	0xffffffff


	//   ....[11]....
        /*0090*/ 	.word	0xffffffff


	//   ....[12]....
        /*0094*/ 	.word	0xffffffff


	//   ....[13]....
        /*0098*/ 	.word	0xffffffff


	//   ....[14]....
        /*009c*/ 	.word	0xffffffff


	//   ....[15]....
        /*00a0*/ 	.word	0xffffffff


	//----- nvinfo : EIATTR_COOP_GROUP_INSTR_OFFSETS
	.align		4
.L_23:
        /*00a4*/ 	.byte	0x04, 0x28
        /*00a6*/ 	.short	(.L_25 - .L_24)


	//   ....[0]....
.L_24:
        /*00a8*/ 	.word	0x00000660


	//   ....[1]....
        /*00ac*/ 	.word	0x00000740


	//   ....[2]....
        /*00b0*/ 	.word	0x000007b0


	//   ....[3]....
        /*00b4*/ 	.word	0x000007f0


	//   ....[4]....
        /*00b8*/ 	.word	0x00000800


	//   ....[5]....
        /*00bc*/ 	.word	0x00000820


	//   ....[6]....
        /*00c0*/ 	.word	0x00000840


	//   ....[7]....
        /*00c4*/ 	.word	0x00000870


	//   ....[8]....
        /*00c8*/ 	.word	0x00000880


	//   ....[9]....
        /*00cc*/ 	.word	0x000008a0


	//   ....[10]....
        /*00d0*/ 	.word	0x000008c0


	//   ....[11]....
        /*00d4*/ 	.word	0x000008f0


	//   ....[12]....
        /*00d8*/ 	.word	0x00000900


	//   ....[13]....
        /*00dc*/ 	.word	0x00000920


	//   ....[14]....
        /*00e0*/ 	.word	0x00000940


	//   ....[15]....
        /*00e4*/ 	.word	0x00000980


	//----- nvinfo : EIATTR_EXIT_INSTR_OFFSETS
	.align		4
.L_25:
        /*00e8*/ 	.byte	0x04, 0x1c
        /*00ea*/ 	.short	(.L_27 - .L_26)


	//   ....[0]....
.L_26:
        /*00ec*/ 	.word	0x000010c0


	//   ....[1]....
        /*00f0*/ 	.word	0x00001120


	//----- nvinfo : EIATTR_MAX_THREADS
	.align		4
.L_27:
        /*00f4*/ 	.byte	0x04, 0x05
        /*00f6*/ 	.short	(.L_29 - .L_28)
.L_28:
        /*00f8*/ 	.word	0x00000020
        /*00fc*/ 	.word	0x00000001
        /*0100*/ 	.word	0x00000001
.L_29:


//--------------------- .nv.rel.action            --------------------------
	.section	.nv.rel.action,"",@"SHT_CUDA_RELOCINFO"
	.align	8
	.sectionentsize	8
        /*0000*/ 	.byte	0x73, 0x00, 0x00, 0x00, 0x00, 0x00, 0x00, 0x00, 0x00, 0x00, 0x00, 0x11, 0x25, 0x00, 0x05, 0x36


//--------------------- .nv.constant0.l2norm_fwd_kernel --------------------------
	.section	.nv.constant0.l2norm_fwd_kernel,"a",@progbits
	.align	4
.nv.constant0.l2norm_fwd_kernel:
	.zero		380


//--------------------- .text.l2norm_fwd_kernel   --------------------------
	.section	.text.l2norm_fwd_kernel,"ax",@progbits
	.sectionflags	@"SHF_BARRIERS=1"
	.sectioninfo	@"SHI_REGISTERS=59"
	.align	128
        .global         l2norm_fwd_kernel
        .type           l2norm_fwd_kernel,@function
        .size           l2norm_fwd_kernel,(.L_x_1 - l2norm_fwd_kernel)
        .other          l2norm_fwd_kernel,@"STO_CUDA_ENTRY STV_DEFAULT"
l2norm_fwd_kernel:
.text.l2norm_fwd_kernel:
[----:B------:R-:W-:-:S02]  /*0000*/  MOV R1, c[0x0][0x28] ;  /* 0x00000a0000017a02 */ /* 0x000fc40000000f00 */
[----:B------:R-:W0:Y:S01]  /*0010*/  S2R R2, SR_TID.X ;  /* 0x0000000000027919 */ /* 0x000e220000002100 */
[----:B------:R-:W-:Y:S01]  /*0020*/  CS2R R28, SRZ ;  /* 0x00000000001c7805 */ /* 0x000fe2000001ff00 */
[----:B------:R-:W-:Y:S01]  /*0030*/  CS2R R30, SRZ ;  /* 0x00000000001e7805 */ /* 0x000fe2000001ff00 */
[----:B------:R-:W-:Y:S01]  /*0040*/  ULDC.64 UR4, c[0x0][0x118] ;  /* 0x0000460000047ab9 */ /* 0x000fe20000000a00 */
[----:B------:R-:W1:Y:S01]  /*0050*/  S2R R23, SR_CTAID.X ;  /* 0x0000000000177919 */ /* 0x000e620000002500 */
[----:B------:R-:W-:Y:S01]  /*0060*/  CS2R R12, SRZ ;  /* 0x00000000000c7805 */ /* 0x000fe2000001ff00 */
[----:B------:R-:W-:Y:S01]  /*0070*/  CS2R R14, SRZ ;  /* 0x00000000000e7805 */ /* 0x000fe2000001ff00 */
[----:B0-----:R-:W-:Y:S02]  /*0080*/  SHF.R.U32.HI R16, RZ, 0x4, R2 ;  /* 0x00000004ff107819 */ /* 0x001fe40000011602 */
[----:B------:R-:W-:Y:S02]  /*0090*/  SHF.L.U32 R0, R2, 0x3, RZ ;  /* 0x0000000302007819 */ /* 0x000fe400000006ff */
[----:B-1----:R-:W-:-:S02]  /*00a0*/  SHF.L.U32 R23, R23, 0x3, RZ ;  /* 0x0000000317177819 */ /* 0x002fc400000006ff */
[----:B------:R-:W-:Y:S02]  /*00b0*/  SGXT.U32 R16, R16, 0x1 ;  /* 0x000000011010781a */ /* 0x000fe40000000000 */
[----:B------:R-:W-:Y:S02]  /*00c0*/  LOP3.LUT R8, R0, 0x78, RZ, 0xc0, !PT ;  /* 0x0000007800087812 */ /* 0x000fe400078ec0ff */
[----:B------:R-:W-:Y:S02]  /*00d0*/  LOP3.LUT R21, R23, R16, RZ, 0xfc, !PT ;  /* 0x0000001017157212 */ /* 0x000fe400078efcff */
[----:B------:R-:W-:Y:S01]  /*00e0*/  SHF.R.S32.HI R0, RZ, 0x1f, R23 ;  /* 0x0000001fff007819 */ /* 0x000fe20000011417 */
[----:B------:R-:W-:Y:S01]  /*00f0*/  IMAD.WIDE.U32 R8, R8, 0x2, RZ ;  /* 0x0000000208087825 */ /* 0x000fe200078e00ff */
[C---:B------:R-:W-:Y:S02]  /*0100*/  ISETP.GE.U32.AND P3, PT, R21.reuse, 0xec0, PT ;  /* 0x00000ec01500780c */ /* 0x040fe40003f66070 */
[----:B------:R-:W-:-:S02]  /*0110*/  SHF.L.U32 R5, R21, 0x8, RZ ;  /* 0x0000000815057819 */ /* 0x000fc400000006ff */
[----:B------:R-:W-:Y:S02]  /*0120*/  LOP3.LUT R3, R23, 0x2, R16, 0xfe, !PT ;  /* 0x0000000217037812 */ /* 0x000fe400078efe10 */
[----:B------:R-:W-:Y:S02]  /*0130*/  SHF.L.U64.HI R21, R21, 0x8, R0 ;  /* 0x0000000815157819 */ /* 0x000fe40000010200 */
[----:B------:R-:W-:Y:S02]  /*0140*/  LOP3.LUT R22, R5, R8, RZ, 0xfc, !PT ;  /* 0x0000000805167212 */ /* 0x000fe400078efcff */
[----:B------:R-:W-:Y:S02]  /*0150*/  ISETP.GE.U32.AND.EX P3, PT, R0, RZ, PT, P3 ;  /* 0x000000ff0000720c */ /* 0x000fe40003f66130 */
[----:B------:R-:W-:Y:S02]  /*0160*/  SHF.L.U32 R17, R3, 0x8, RZ ;  /* 0x0000000803117819 */ /* 0x000fe400000006ff */
[----:B------:R-:W-:-:S02]  /*0170*/  LOP3.LUT R21, R21, R9, RZ, 0xfc, !PT ;  /* 0x0000000915157212 */ /* 0x000fc400078efcff */
[----:B------:R-:W-:Y:S02]  /*0180*/  IADD3 R6, P0, R22, c[0x0][0x160], RZ ;  /* 0x0000580016067a10 */ /* 0x000fe40007f1e0ff */
[C---:B------:R-:W-:Y:S02]  /*0190*/  ISETP.GE.U32.AND P2, PT, R3.reuse, 0xec0, PT ;  /* 0x00000ec00300780c */ /* 0x040fe40003f46070 */
[----:B------:R-:W-:Y:S02]  /*01a0*/  SHF.L.U64.HI R3, R3, 0x8, R0 ;  /* 0x0000000803037819 */ /* 0x000fe40000010200 */
[----:B------:R-:W-:Y:S02]  /*01b0*/  LOP3.LUT R17, R17, R8, RZ, 0xfc, !PT ;  /* 0x0000000811117212 */ /* 0x000fe400078efcff */
[----:B------:R-:W-:Y:S02]  /*01c0*/  IADD3.X R7, R21, c[0x0][0x164], RZ, P0, !PT ;  /* 0x0000590015077a10 */ /* 0x000fe400007fe4ff */
[----:B------:R-:W-:-:S02]  /*01d0*/  ISETP.GE.U32.AND.EX P2, PT, R0, RZ, PT, P2 ;  /* 0x000000ff0000720c */ /* 0x000fc40003f46120 */
[----:B------:R-:W-:Y:S01]  /*01e0*/  LOP3.LUT R3, R3, R9, RZ, 0xfc, !PT ;  /* 0x0000000903037212 */ /* 0x000fe200078efcff */
[----:B------:R0:W2:Y:S01]  /*01f0*/  @!P3 LDG.E.128 R28, [R6.64] ;  /* 0x00000004061cb981 */ /* 0x0000a2000c1e1d00 */
[----:B------:R-:W-:Y:S02]  /*0200*/  IADD3 R10, P1, R17, c[0x0][0x160], RZ ;  /* 0x00005800110a7a10 */ /* 0x000fe40007f3e0ff */
[----:B------:R-:W-:Y:S02]  /*0210*/  LOP3.LUT R25, R23, 0x4, R16, 0xfe, !PT ;  /* 0x0000000417197812 */ /* 0x000fe400078efe10 */
[----:B------:R-:W-:Y:S02]  /*0220*/  IADD3.X R11, R3, c[0x0][0x164], RZ, P1, !PT ;  /* 0x00005900030b7a10 */ /* 0x000fe40000ffe4ff */
[C---:B------:R-:W-:Y:S02]  /*0230*/  SHF.L.U32 R19, R25.reuse, 0x8, RZ ;  /* 0x0000000819137819 */ /* 0x040fe400000006ff */
[C---:B------:R-:W-:Y:S01]  /*0240*/  ISETP.GE.U32.AND P1, PT, R25.reuse, 0xec0, PT ;  /* 0x00000ec01900780c */ /* 0x040fe20003f26070 */
[----:B------:R1:W3:Y:S01]  /*0250*/  @!P2 LDG.E.128 R12, [R10.64] ;  /* 0x000000040a0ca981 */ /* 0x0002e2000c1e1d00 */
[----:B------:R-:W-:-:S02]  /*0260*/  SHF.L.U64.HI R25, R25, 0x8, R0 ;  /* 0x0000000819197819 */ /* 0x000fc40000010200 */
[----:B------:R-:W-:Y:S02]  /*0270*/  LOP3.LUT R20, R19, R8, RZ, 0xfc, !PT ;  /* 0x0000000813147212 */ /* 0x000fe400078efcff */
[----:B------:R-:W-:Y:S02]  /*0280*/  ISETP.GE.U32.AND.EX P1, PT, R0, RZ, PT, P1 ;  /* 0x000000ff0000720c */ /* 0x000fe40003f26110 */
[----:B------:R-:W-:Y:S02]  /*0290*/  LOP3.LUT R27, R23, 0x6, R16, 0xfe, !PT ;  /* 0x00000006171b7812 */ /* 0x000fe400078efe10 */
[----:B------:R-:W-:Y:S02]  /*02a0*/  LOP3.LUT R16, R25, R9, RZ, 0xfc, !PT ;  /* 0x0000000919107212 */ /* 0x000fe400078efcff */
[----:B------:R-:W-:Y:S02]  /*02b0*/  IADD3 R32, P4, R20, c[0x0][0x160], RZ ;  /* 0x0000580014207a10 */ /* 0x000fe40007f9e0ff */
[----:B------:R-:W-:-:S02]  /*02c0*/  ISETP.GE.U32.AND P0, PT, R27, 0xec0, PT ;  /* 0x00000ec01b00780c */ /* 0x000fc40003f06070 */
[C---:B------:R-:W-:Y:S01]  /*02d0*/  SHF.L.U32 R19, R27.reuse, 0x8, RZ ;  /* 0x000000081b137819 */ /* 0x040fe200000006ff */
[----:B------:R-:W-:Y:S01]  /*02e0*/  CS2R R4, SRZ ;  /* 0x0000000000047805 */ /* 0x000fe2000001ff00 */
[----:B0-----:R-:W-:Y:S01]  /*02f0*/  CS2R R6, SRZ ;  /* 0x0000000000067805 */ /* 0x001fe2000001ff00 */
[----:B------:R-:W-:Y:S02]  /*0300*/  IADD3.X R33, R16, c[0x0][0x164], RZ, P4, !PT ;  /* 0x0000590010217a10 */ /* 0x000fe400027fe4ff */
[----:B-1----:R-:W-:Y:S02]  /*0310*/  SHF.L.U64.HI R11, R27, 0x8, R0 ;  /* 0x000000081b0b7819 */ /* 0x002fe40000010200 */
[----:B------:R-:W-:Y:S01]  /*0320*/  LOP3.LUT R19, R19, R8, RZ, 0xfc, !PT ;  /* 0x0000000813137212 */ /* 0x000fe200078efcff */
[----:B------:R3:W4:Y:S01]  /*0330*/  @!P1 LDG.E.128 R4, [R32.64] ;  /* 0x0000000420049981 */ /* 0x000722000c1e1d00 */
[----:B------:R-:W-:Y:S02]  /*0340*/  ISETP.GE.U32.AND.EX P0, PT, R0, RZ, PT, P0 ;  /* 0x000000ff0000720c */ /* 0x000fe40003f06100 */
[----:B------:R-:W-:-:S02]  /*0350*/  LOP3.LUT R18, R11, R9, RZ, 0xfc, !PT ;  /* 0x000000090b127212 */ /* 0x000fc400078efcff */
[----:B------:R-:W-:Y:S01]  /*0360*/  IADD3 R34, P4, R19, c[0x0][0x160], RZ ;  /* 0x0000580013227a10 */ /* 0x000fe20007f9e0ff */
[----:B------:R-:W-:Y:S01]  /*0370*/  CS2R R8, SRZ ;  /* 0x0000000000087805 */ /* 0x000fe2000001ff00 */
[----:B------:R-:W-:Y:S02]  /*0380*/  CS2R R10, SRZ ;  /* 0x00000000000a7805 */ /* 0x000fe4000001ff00 */
[----:B------:R-:W-:-:S05]  /*0390*/  IADD3.X R35, R18, c[0x0][0x164], RZ, P4, !PT ;  /* 0x0000590012237a10 */ /* 0x000fca00027fe4ff */
[----:B------:R0:W5:Y:S01]  /*03a0*/  @!P0 LDG.E.128 R8, [R34.64] ;  /* 0x0000000422088981 */ /* 0x000162000c1e1d00 */
[--C-:B--2---:R-:W-:Y:S02]  /*03b0*/  HADD2.F32 R26, -RZ, R28.reuse.H1_H1 ;  /* 0x3000001cff1a7230 */ /* 0x104fe40000004100 */
[----:B------:R-:W-:-:S03]  /*03c0*/  HADD2.F32 R24, -RZ, R28.H0_H0 ;  /* 0x2000001cff187230 */ /* 0x000fc60000004100 */
[----:B------:R-:W-:Y:S01]  /*03d0*/  FMUL R37, R26, R26 ;  /* 0x0000001a1a257220 */ /* 0x000fe20000400000 */
[----:B------:R-:W-:-:S03]  /*03e0*/  HADD2.F32 R27, -RZ, R29.H0_H0 ;  /* 0x2000001dff1b7230 */ /* 0x000fc60000004100 */
[----:B------:R-:W-:Y:S01]  /*03f0*/  FFMA R40, R24, R24, R37 ;  /* 0x0000001818287223 */ /* 0x000fe20000000025 */
[--C-:B---3--:R-:W-:Y:S02]  /*0400*/  HADD2.F32 R32, -RZ, R12.reuse.H0_H0 ;  /* 0x2000000cff207230 */ /* 0x108fe40000004100 */
[----:B------:R-:W-:Y:S01]  /*0410*/  HADD2.F32 R25, -RZ, R29.H1_H1 ;  /* 0x3000001dff197230 */ /* 0x000fe20000004100 */
[----:B------:R-:W-:Y:S01]  /*0420*/  FFMA R40, R27, R27, R40 ;  /* 0x0000001b1b287223 */ /* 0x000fe20000000028 */
[----:B------:R-:W-:Y:S02]  /*0430*/  HADD2.F32 R12, -RZ, R12.H1_H1 ;  /* 0x3000000cff0c7230 */ /* 0x000fe40000004100 */
[--C-:B------:R-:W-:Y:S01]  /*0440*/  HADD2.F32 R29, -RZ, R30.reuse.H0_H0 ;  /* 0x2000001eff1d7230 */ /* 0x100fe20000004100 */
[----:B------:R-:W-:Y:S02]  /*0450*/  FFMA R40, R25, R25, R40 ;  /* 0x0000001919287223 */ /* 0x000fe40000000028 */
[----:B------:R-:W-:Y:S01]  /*0460*/  FMUL R41, R12, R12 ;  /* 0x0000000c0c297220 */ /* 0x000fe20000400000 */
[----:B------:R-:W-:Y:S01]  /*0470*/  HADD2.F32 R28, -RZ, R30.H1_H1 ;  /* 0x3000001eff1c7230 */ /* 0x000fe20000004100 */
[----:B------:R-:W-:Y:S01]  /*0480*/  FFMA R43, R29, R29, R40 ;  /* 0x0000001d1d2b7223 */ /* 0x000fe20000000028 */
[----:B0-----:R-:W-:Y:S01]  /*0490*/  HADD2.F32 R34, -RZ, R13.H0_H0 ;  /* 0x2000000dff227230 */ /* 0x001fe20000004100 */
[----:B------:R-:W-:Y:S01]  /*04a0*/  FFMA R45, R32, R32, R41 ;  /* 0x00000020202d7223 */ /* 0x000fe20000000029 */
[--C-:B------:R-:W-:Y:S01]  /*04b0*/  HADD2.F32 R30, -RZ, R31.reuse.H1_H1 ;  /* 0x3000001fff1e7230 */ /* 0x100fe20000004100 */
[----:B------:R-:W-:Y:S01]  /*04c0*/  FFMA R42, R28, R28, R43 ;  /* 0x0000001c1c2a7223 */ /* 0x000fe2000000002b */
[----:B------:R-:W-:Y:S01]  /*04d0*/  HADD2.F32 R31, -RZ, R31.H0_H0 ;  /* 0x2000001fff1f7230 */ /* 0x000fe20000004100 */
[----:B------:R-:W-:Y:S01]  /*04e0*/  FFMA R44, R34, R34, R45 ;  /* 0x00000022222c7223 */ /* 0x000fe2000000002d */
[----:B------:R-:W-:-:S02]  /*04f0*/  HADD2.F32 R33, -RZ, R13.H1_H1 ;  /* 0x3000000dff217230 */ /* 0x000fc40000004100 */
[--C-:B----4-:R-:W-:Y:S02]  /*0500*/  HADD2.F32 R38, -RZ, R4.reuse.H1_H1 ;  /* 0x30000004ff267230 */ /* 0x110fe40000004100 */
[----:B------:R-:W-:-:S03]  /*0510*/  HADD2.F32 R36, -RZ, R4.H0_H0 ;  /* 0x20000004ff247230 */ /* 0x000fc60000004100 */
[----:B------:R-:W-:Y:S01]  /*0520*/  FMUL R41, R38, R38 ;  /* 0x0000002626297220 */ /* 0x000fe20000400000 */
[--C-:B------:R-:W-:Y:S02]  /*0530*/  HADD2.F32 R13, -RZ, R14.reuse.H1_H1 ;  /* 0x3000000eff0d7230 */ /* 0x100fe40000004100 */
[--C-:B------:R-:W-:Y:S01]  /*0540*/  HADD2.F32 R37, -RZ, R5.reuse.H1_H1 ;  /* 0x30000005ff257230 */ /* 0x100fe20000004100 */
[----:B------:R-:W-:Y:S01]  /*0550*/  FFMA R46, R36, R36, R41 ;  /* 0x00000024242e7223 */ /* 0x000fe20000000029 */
[----:B------:R-:W-:Y:S01]  /*0560*/  HADD2.F32 R14, -RZ, R14.H0_H0 ;  /* 0x2000000eff0e7230 */ /* 0x000fe20000004100 */
[----:B------:R-:W-:Y:S01]  /*0570*/  FFMA R45, R33, R33, R44 ;  /* 0x00000021212d7223 */ /* 0x000fe2000000002c */
[----:B------:R-:W-:Y:S01]  /*0580*/  HADD2.F32 R5, -RZ, R5.H0_H0 ;  /* 0x20000005ff057230 */ /* 0x000fe20000004100 */
[----:B------:R-:W-:Y:S01]  /*0590*/  FFMA R43, R31, R31, R42 ;  /* 0x0000001f1f2b7223 */ /* 0x000fe2000000002a */
[--C-:B-----5:R-:W-:Y:S02]  /*05a0*/  HADD2.F32 R4, -RZ, R8.reuse.H0_H0 ;  /* 0x20000008ff047230 */ /* 0x120fe40000004100 */
[----:B------:R-:W-:Y:S01]  /*05b0*/  HADD2.F32 R8, -RZ, R8.H1_H1 ;  /* 0x30000008ff087230 */ /* 0x000fe20000004100 */
[----:B------:R-:W-:Y:S01]  /*05c0*/  FFMA R46, R5, R5, R46 ;  /* 0x00000005052e7223 */ /* 0x000fe2000000002e */
[----:B------:R-:W-:Y:S01]  /*05d0*/  FFMA R42, R14, R14, R45 ;  /* 0x0000000e0e2a7223 */ /* 0x000fe2000000002d */
[----:B------:R-:W-:Y:S01]  /*05e0*/  FFMA R44, R30, R30, R43 ;  /* 0x0000001e1e2c7223 */ /* 0x000fe2000000002b */
[--C-:B------:R-:W-:Y:S01]  /*05f0*/  HADD2.F32 R35, -RZ, R15.reuse.H1_H1 ;  /* 0x3000000fff237230 */ /* 0x100fe20000004100 */
[----:B------:R-:W-:Y:S01]  /*0600*/  FMUL R41, R8, R8 ;  /* 0x0000000808297220 */ /* 0x000fe20000400000 */
[--C-:B------:R-:W-:Y:S01]  /*0610*/  HADD2.F32 R39, -RZ, R6.reuse.H1_H1 ;  /* 0x30000006ff277230 */ /* 0x100fe20000004100 */
[----:B------:R-:W-:Y:S01]  /*0620*/  FFMA R45, R37, R37, R46 ;  /* 0x00000025252d7223 */ /* 0x000fe2000000002e */
[----:B------:R-:W-:Y:S01]  /*0630*/  HADD2.F32 R15, -RZ, R15.H0_H0 ;  /* 0x2000000fff0f7230 */ /* 0x000fe20000004100 */
[----:B------:R-:W-:Y:S01]  /*0640*/  FFMA R42, R13, R13, R42 ;  /* 0x0000000d0d2a7223 */ /* 0x000fe2000000002a */
[----:B------:R-:W-:Y:S01]  /*0650*/  HADD2.F32 R6, -RZ, R6.H0_H0 ;  /* 0x20000006ff067230 */ /* 0x000fe20000004100 */
[----:B------:R-:W0:Y:S01]  /*0660*/  SHFL.BFLY PT, R49, R44, 0x8, 0x1f ;  /* 0x0d001f002c317f89 */ /* 0x000e2200000e0000 */
[--C-:B------:R-:W-:Y:S01]  /*0670*/  HADD2.F32 R40, -RZ, R9.reuse.H1_H1 ;  /* 0x30000009ff287230 */ /* 0x100fe20000004100 */
[----:B------:R-:W-:Y:S01]  /*0680*/  FFMA R48, R4, R4, R41 ;  /* 0x0000000404307223 */ /* 0x000fe20000000029 */
[----:B------:R-:W-:Y:S01]  /*0690*/  HADD2.F32 R9, -RZ, R9.H0_H0 ;  /* 0x20000009ff097230 */ /* 0x000fe20000004100 */
[----:B------:R-:W-:Y:S01]  /*06a0*/  FFMA R46, R6, R6, R45 ;  /* 0x00000006062e7223 */ /* 0x000fe2000000002d */
[----:B------:R-:W-:Y:S01]  /*06b0*/  FFMA R42, R15, R15, R42 ;  /* 0x0000000f0f2a7223 */ /* 0x000fe2000000002a */
[----:B------:R-:W-:-:S02]  /*06c0*/  HADD2.F32 R41, -RZ, R7.H0_H0 ;  /* 0x20000007ff297230 */ /* 0x000fc40000004100 */
[----:B------:R-:W-:Y:S01]  /*06d0*/  FFMA R47, R9, R9, R48 ;  /* 0x00000009092f7223 */ /* 0x000fe20000000030 */
[----:B------:R-:W-:Y:S01]  /*06e0*/  FFMA R46, R39, R39, R46 ;  /* 0x00000027272e7223 */ /* 0x000fe2000000002e */
[----:B------:R-:W-:Y:S01]  /*06f0*/  FFMA R45, R35, R35, R42 ;  /* 0x00000023232d7223 */ /* 0x000fe2000000002a */
[----:B------:R-:W-:Y:S01]  /*0700*/  HADD2.F32 R43, -RZ, R7.H1_H1 ;  /* 0x30000007ff2b7230 */ /* 0x000fe20000004100 */
[----:B------:R-:W-:Y:S01]  /*0710*/  FFMA R42, R40, R40, R47 ;  /* 0x00000028282a7223 */ /* 0x000fe2000000002f */
[--C-:B------:R-:W-:Y:S01]  /*0720*/  HADD2.F32 R7, -RZ, R10.reuse.H0_H0 ;  /* 0x2000000aff077230 */ /* 0x100fe20000004100 */
[----:B------:R-:W-:Y:S01]  /*0730*/  FFMA R46, R41, R41, R46 ;  /* 0x00000029292e7223 */ /* 0x000fe2000000002e */
[----:B------:R-:W1:Y:S01]  /*0740*/  SHFL.BFLY PT, R50, R45, 0x8, 0x1f ;  /* 0x0d001f002d327f89 */ /* 0x000e6200000e0000 */
[----:B------:R-:W-:Y:S02]  /*0750*/  HADD2.F32 R10, -RZ, R10.H1_H1 ;  /* 0x3000000aff0a7230 */ /* 0x000fe40000004100 */
[----:B------:R-:W-:Y:S01]  /*0760*/  FFMA R47, R7, R7, R42 ;  /* 0x00000007072f7223 */ /* 0x000fe2000000002a */
[----:B------:R-:W-:Y:S01]  /*0770*/  FFMA R46, R43, R43, R46 ;  /* 0x0000002b2b2e7223 */ /* 0x000fe2000000002e */
[----:B------:R-:W-:-:S02]  /*0780*/  HADD2.F32 R42, -RZ, R11.H0_H0 ;  /* 0x2000000bff2a7230 */ /* 0x000fc40000004100 */
[----:B------:R-:W-:Y:S01]  /*0790*/  FFMA R47, R10, R10, R47 ;  /* 0x0000000a0a2f7223 */ /* 0x000fe2000000002f */
[----:B------:R-:W-:Y:S01]  /*07a0*/  HADD2.F32 R11, -RZ, R11.H1_H1 ;  /* 0x3000000bff0b7230 */ /* 0x000fe20000004100 */
[----:B------:R-:W2:Y:S02]  /*07b0*/  SHFL.BFLY PT, R51, R46, 0x8, 0x1f ;  /* 0x0d001f002e337f89 */ /* 0x000ea400000e0000 */
[----:B------:R-:W-:Y:S01]  /*07c0*/  FFMA R48, R42, R42, R47 ;  /* 0x0000002a2a307223 */ /* 0x000fe2000000002f */
[----:B0-----:R-:W-:-:S03]  /*07d0*/  FADD R49, R44, R49 ;  /* 0x000000312c317221 */ /* 0x001fc60000000000 */
[----:B------:R-:W-:Y:S02]  /*07e0*/  FFMA R48, R11, R11, R48 ;  /* 0x0000000b0b307223 */ /* 0x000fe40000000030 */
[----:B------:R-:W0:Y:S04]  /*07f0*/  SHFL.BFLY PT, R44, R49, 0x4, 0x1f ;  /* 0x0c801f00312c7f89 */ /* 0x000e2800000e0000 */
[----:B------:R-:W3:Y:S01]  /*0800*/  SHFL.BFLY PT, R53, R48, 0x8, 0x1f ;  /* 0x0d001f0030357f89 */ /* 0x000ee200000e0000 */
[----:B-1----:R-:W-:-:S05]  /*0810*/  FADD R50, R45, R50 ;  /* 0x000000322d327221 */ /* 0x002fca0000000000 */
[----:B------:R-:W1:Y:S01]  /*0820*/  SHFL.BFLY PT, R47, R50, 0x4, 0x1f ;  /* 0x0c801f00322f7f89 */ /* 0x000e6200000e0000 */
[----:B--2---:R-:W-:-:S05]  /*0830*/  FADD R51, R46, R51 ;  /* 0x000000332e337221 */ /* 0x004fca0000000000 */
[----:B------:R-:W2:Y:S01]  /*0840*/  SHFL.BFLY PT, R54, R51, 0x4, 0x1f ;  /* 0x0c801f0033367f89 */ /* 0x000ea200000e0000 */
[----:B0-----:R-:W-:Y:S01]  /*0850*/  FADD R44, R49, R44 ;  /* 0x0000002c312c7221 */ /* 0x001fe20000000000 */
[----:B---3--:R-:W-:-:S04]  /*0860*/  FADD R55, R48, R53 ;  /* 0x0000003530377221 */ /* 0x008fc80000000000 */
        /* <DEDUP_REMOVED lines=15> */
[----:B---3--:R-:W-:-:S03]  /*0960*/  FADD R51, R48, R51 ;  /* 0x0000003330337221 */ /* 0x008fc60000000000 */
[----:B------:R-:W-:Y:S02]  /*0970*/  FADD R47, R46, c[0x0][0x178] ;  /* 0x00005e002e2f7621 */ /* 0x000fe40000000000 */
[----:B------:R-:W0:Y:S04]  /*0980*/  SHFL.BFLY PT, R46, R51, 0x1, 0x1f ;  /* 0x0c201f00332e7f89 */ /* 0x000e2800000e0000 */
[----:B------:R-:W3:Y:S01]  /*0990*/  MUFU.SQRT R47, R47 ;  /* 0x0000002f002f7308 */ /* 0x000ee20000002000 */
[----:B-1----:R-:W-:-:S04]  /*09a0*/  FADD R49, R52, R49 ;  /* 0x0000003134317221 */ /* 0x002fc80000000000 */
[----:B------:R-:W-:Y:S01]  /*09b0*/  FADD R49, R49, c[0x0][0x178] ;  /* 0x00005e0031317621 */ /* 0x000fe20000000000 */
[----:B--2---:R-:W-:-:S05]  /*09c0*/  FADD R44, R53, R44 ;  /* 0x0000002c352c7221 */ /* 0x004fca0000000000 */
[----:B------:R-:W1:Y:S01]  /*09d0*/  MUFU.SQRT R49, R49 ;  /* 0x0000003100317308 */ /* 0x000e620000002000 */
[----:B------:R-:W-:Y:S01]  /*09e0*/  FADD R44, R44, c[0x0][0x178] ;  /* 0x00005e002c2c7621 */ /* 0x000fe20000000000 */
[----:B---3--:R-:W-:-:S06]  /*09f0*/  FSETP.GT.AND P5, PT, R47, 8.50705917302346158658e+37, PT ;  /* 0x7e8000002f00780b */ /* 0x008fcc0003fa4000 */
[----:B------:R-:W2:Y:S01]  /*0a00*/  MUFU.SQRT R44, R44 ;  /* 0x0000002c002c7308 */ /* 0x000ea20000002000 */
[----:B------:R-:W-:Y:S01]  /*0a10*/  FSETP.GEU.AND P6, PT, R47, 1.175494350822287508e-38, PT ;  /* 0x008000002f00780b */ /* 0x000fe20003fce000 */
[----:B0-----:R-:W-:Y:S01]  /*0a20*/  FADD R46, R51, R46 ;  /* 0x0000002e332e7221 */ /* 0x001fe20000000000 */
[----:B------:R-:W-:-:S03]  /*0a30*/  MOV R52, 0x3e800000 ;  /* 0x3e80000000347802 */ /* 0x000fc60000000f00 */
[----:B------:R-:W-:Y:S01]  /*0a40*/  FADD R46, R46, c[0x0][0x178] ;  /* 0x00005e002e2e7621 */ /* 0x000fe20000000000 */
[----:B-1----:R-:W-:Y:S02]  /*0a50*/  FSETP.GT.AND P4, PT, R49, 8.50705917302346158658e+37, PT ;  /* 0x7e8000003100780b */ /* 0x002fe40003f84000 */
[----:B------:R-:W-:Y:S01]  /*0a60*/  FSEL R48, R52, 1, P5 ;  /* 0x3f80000034307808 */ /* 0x000fe20002800000 */
[----:B------:R-:W-:Y:S02]  /*0a70*/  @P5 FMUL R47, R47, 0.25 ;  /* 0x3e8000002f2f5820 */ /* 0x000fe40000400000 */
[----:B------:R-:W0:Y:S01]  /*0a80*/  MUFU.SQRT R46, R46 ;  /* 0x0000002e002e7308 */ /* 0x000e220000002000 */
[----:B------:R-:W-:Y:S01]  /*0a90*/  FSETP.GEU.AND P5, PT, R49, 1.175494350822287508e-38, PT ;  /* 0x008000003100780b */ /* 0x000fe20003fae000 */
[----:B------:R-:W-:Y:S01]  /*0aa0*/  @!P6 FMUL R47, R47, 16777216 ;  /* 0x4b8000002f2fe820 */ /* 0x000fe20000400000 */
[----:B------:R-:W-:Y:S01]  /*0ab0*/  @!P6 FMUL R48, R48, 16777216 ;  /* 0x4b8000003030e820 */ /* 0x000fe20000400000 */
[----:B--2---:R-:W-:-:S02]  /*0ac0*/  FSETP.GT.AND P6, PT, R44, 8.50705917302346158658e+37, PT ;  /* 0x7e8000002c00780b */ /* 0x004fc40003fc4000 */
[----:B------:R-:W-:Y:S02]  /*0ad0*/  FSEL R50, R52, 1, P4 ;  /* 0x3f80000034327808 */ /* 0x000fe40002000000 */
[----:B------:R-:W-:Y:S01]  /*0ae0*/  @P4 FMUL R49, R49, 0.25 ;  /* 0x3e80000031314820 */ /* 0x000fe20000400000 */
[----:B------:R-:W-:-:S05]  /*0af0*/  FSETP.GEU.AND P4, PT, R44, 1.175494350822287508e-38, PT ;  /* 0x008000002c00780b */ /* 0x000fca0003f8e000 */
[----:B------:R-:W-:Y:S01]  /*0b00*/  @!P5 FMUL R49, R49, 16777216 ;  /* 0x4b8000003131d820 */ /* 0x000fe20000400000 */
[----:B------:R-:W-:Y:S01]  /*0b10*/  @!P5 FMUL R50, R50, 16777216 ;  /* 0x4b8000003232d820 */ /* 0x000fe20000400000 */
[----:B0-----:R-:W-:Y:S01]  /*0b20*/  FSETP.GT.AND P5, PT, R46, 8.50705917302346158658e+37, PT ;  /* 0x7e8000002e00780b */ /* 0x001fe20003fa4000 */
[----:B------:R-:W-:Y:S01]  /*0b30*/  @P6 FMUL R44, R44, 0.25 ;  /* 0x3e8000002c2c6820 */ /* 0x000fe20000400000 */
[----:B------:R-:W-:Y:S02]  /*0b40*/  FSEL R45, R52, 1, P6 ;  /* 0x3f800000342d7808 */ /* 0x000fe40003000000 */
[----:B------:R-:W-:Y:S02]  /*0b50*/  FSETP.GEU.AND P6, PT, R46, 1.175494350822287508e-38, PT ;  /* 0x008000002e00780b */ /* 0x000fe40003fce000 */
[----:B------:R-:W-:Y:S01]  /*0b60*/  LOP3.LUT R53, R23, 0x7, R2, 0xf8, !PT ;  /* 0x0000000717357812 */ /* 0x000fe200078ef802 */
[----:B------:R-:W-:Y:S01]  /*0b70*/  @!P4 FMUL R44, R44, 16777216 ;  /* 0x4b8000002c2cc820 */ /* 0x000fe20000400000 */
[----:B------:R-:W-:Y:S01]  /*0b80*/  @!P4 FMUL R45, R45, 16777216 ;  /* 0x4b8000002d2dc820 */ /* 0x000fe20000400000 */
[----:B------:R-:W0:Y:S01]  /*0b90*/  MUFU.RCP R47, R47 ;  /* 0x0000002f002f7308 */ /* 0x000e220000001000 */
[----:B------:R-:W-:-:S03]  /*0ba0*/  ISETP.GE.U32.AND P4, PT, R53, 0xec0, PT ;  /* 0x00000ec03500780c */ /* 0x000fc60003f86070 */
[----:B------:R-:W-:Y:S01]  /*0bb0*/  @P5 FMUL R46, R46, 0.25 ;  /* 0x3e8000002e2e5820 */ /* 0x000fe20000400000 */
[----:B------:R-:W-:-:S03]  /*0bc0*/  LOP3.LUT R23, R2, 0x1f, RZ, 0xc0, !PT ;  /* 0x0000001f02177812 */ /* 0x000fc600078ec0ff */
[----:B------:R-:W-:Y:S01]  /*0bd0*/  @!P6 FMUL R46, R46, 16777216 ;  /* 0x4b8000002e2ee820 */ /* 0x000fe20000400000 */
[----:B------:R-:W-:Y:S01]  /*0be0*/  ISETP.GE.U32.AND.EX P4, PT, R0, RZ, PT, P4 ;  /* 0x000000ff0000720c */ /* 0x000fe20003f86140 */
[----:B------:R-:W1:Y:S03]  /*0bf0*/  MUFU.RCP R49, R49 ;  /* 0x0000003100317308 */ /* 0x000e660000001000 */
[----:B------:R-:W-:Y:S02]  /*0c00*/  ISETP.LT.U32.AND P4, PT, R23, 0x8, !P4 ;  /* 0x000000081700780c */ /* 0x000fe40006781070 */
[----:B------:R-:W-:-:S03]  /*0c10*/  SHF.R.U32.HI R23, RZ, 0x2, R2 ;  /* 0x00000002ff177819 */ /* 0x000fc60000011602 */
[----:B------:R-:W2:Y:S01]  /*0c20*/  MUFU.RCP R46, R46 ;  /* 0x0000002e002e7308 */ /* 0x000ea20000001000 */
[----:B------:R-:W-:Y:S02]  /*0c30*/  LOP3.LUT R51, R23, 0x4, RZ, 0xc0, !PT ;  /* 0x0000000417337812 */ /* 0x000fe400078ec0ff */
[----:B------:R-:W-:-:S05]  /*0c40*/  FSEL R23, R52, 1, P5 ;  /* 0x3f80000034177808 */ /* 0x000fca0002800000 */
[----:B------:R-:W3:Y:S01]  /*0c50*/  MUFU.RCP R44, R44 ;  /* 0x0000002c002c7308 */ /* 0x000ee20000001000 */
[----:B0-----:R-:W-:Y:S01]  /*0c60*/  FMUL R54, R47, R48 ;  /* 0x000000302f367220 */ /* 0x001fe20000400000 */
[----:B------:R-:W-:Y:S01]  /*0c70*/  @!P6 FMUL R23, R23, 16777216 ;  /* 0x4b8000001717e820 */ /* 0x000fe20000400000 */
[----:B-1----:R-:W-:Y:S01]  /*0c80*/  FMUL R56, R49, R50 ;  /* 0x0000003231387220 */ /* 0x002fe20000400000 */
[----:B------:R-:W-:Y:S01]  /*0c90*/  IADD3 R22, P5, R22, c[0x0][0x168], RZ ;  /* 0x00005a0016167a10 */ /* 0x000fe20007fbe0ff */
[-C--:B------:R-:W-:Y:S01]  /*0ca0*/  FMUL R47, R26, R54.reuse ;  /* 0x000000361a2f7220 */ /* 0x080fe20000400000 */
[-C--:B------:R-:W-:Y:S01]  /*0cb0*/  FMUL R24, R24, R54.reuse ;  /* 0x0000003618187220 */ /* 0x080fe20000400000 */
[-C--:B------:R-:W-:Y:S01]  /*0cc0*/  FMUL R27, R27, R54.reuse ;  /* 0x000000361b1b7220 */ /* 0x080fe20000400000 */
[-C--:B------:R-:W-:Y:S01]  /*0cd0*/  FMUL R26, R25, R54.reuse ;  /* 0x00000036191a7220 */ /* 0x080fe20000400000 */
[-C--:B------:R-:W-:Y:S01]  /*0ce0*/  FMUL R29, R29, R54.reuse ;  /* 0x000000361d1d7220 */ /* 0x080fe20000400000 */
[-C--:B------:R-:W-:Y:S01]  /*0cf0*/  FMUL R28, R28, R54.reuse ;  /* 0x000000361c1c7220 */ /* 0x080fe20000400000 */
[-C--:B------:R-:W-:Y:S01]  /*0d00*/  FMUL R31, R31, R54.reuse ;  /* 0x000000361f1f7220 */ /* 0x080fe20000400000 */
[----:B------:R-:W-:Y:S01]  /*0d10*/  FMUL R30, R30, R54 ;  /* 0x000000361e1e7220 */ /* 0x000fe20000400000 */
[----:B--2---:R-:W-:Y:S01]  /*0d20*/  FMUL R55, R46, R23 ;  /* 0x000000172e377220 */ /* 0x004fe20000400000 */
[-C--:B------:R-:W-:Y:S01]  /*0d30*/  FMUL R25, R12, R56.reuse ;  /* 0x000000380c197220 */ /* 0x080fe20000400000 */
[-C--:B------:R-:W-:Y:S01]  /*0d40*/  FMUL R48, R15, R56.reuse ;  /* 0x000000380f307220 */ /* 0x080fe20000400000 */
[----:B---3--:R-:W-:Y:S01]  /*0d50*/  FMUL R52, R44, R45 ;  /* 0x0000002d2c347220 */ /* 0x008fe20000400000 */
[-C--:B------:R-:W-:Y:S01]  /*0d60*/  FMUL R44, R14, R56.reuse ;  /* 0x000000380e2c7220 */ /* 0x080fe20000400000 */
[----:B------:R-:W-:Y:S01]  /*0d70*/  FMUL R45, R13, R56 ;  /* 0x000000380d2d7220 */ /* 0x000fe20000400000 */
[----:B------:R-:W-:Y:S01]  /*0d80*/  IADD3.X R23, R21, c[0x0][0x16c], RZ, P5, !PT ;  /* 0x00005b0015177a10 */ /* 0x000fe20002ffe4ff */
[-C--:B------:R-:W-:Y:S01]  /*0d90*/  FMUL R21, R4, R55.reuse ;  /* 0x0000003704157220 */ /* 0x080fe20000400000 */
[----:B------:R-:W-:Y:S01]  /*0da0*/  F2FP.PACK_AB R12, R47, R24 ;  /* 0x000000182f0c723e */ /* 0x000fe200000000ff */
[----:B------:R-:W-:Y:S01]  /*0db0*/  FMUL R8, R8, R55 ;  /* 0x0000003708087220 */ /* 0x000fe20000400000 */
[----:B------:R-:W-:-:S02]  /*0dc0*/  F2FP.PACK_AB R13, R26, R27 ;  /* 0x0000001b1a0d723e */ /* 0x000fc400000000ff */
[----:B------:R-:W-:Y:S02]  /*0dd0*/  F2FP.PACK_AB R14, R28, R29 ;  /* 0x0000001d1c0e723e */ /* 0x000fe400000000ff */
[----:B------:R-:W-:Y:S01]  /*0de0*/  F2FP.PACK_AB R15, R30, R31 ;  /* 0x0000001f1e0f723e */ /* 0x000fe200000000ff */
[-C--:B------:R-:W-:Y:S01]  /*0df0*/  FMUL R49, R38, R52.reuse ;  /* 0x0000003426317220 */ /* 0x080fe20000400000 */
[-C--:B------:R-:W-:Y:S01]  /*0e00*/  FMUL R38, R5, R52.reuse ;  /* 0x0000003405267220 */ /* 0x080fe20000400000 */
[----:B------:R-:W-:Y:S01]  /*0e10*/  FMUL R37, R37, R52 ;  /* 0x0000003425257220 */ /* 0x000fe20000400000 */
[-C--:B------:R-:W-:Y:S01]  /*0e20*/  FMUL R9, R9, R55.reuse ;  /* 0x0000003709097220 */ /* 0x080fe20000400000 */
[----:B------:R-:W-:Y:S01]  /*0e30*/  FMUL R40, R40, R55 ;  /* 0x0000003728287220 */ /* 0x000fe20000400000 */
[-C--:B------:R-:W-:Y:S01]  /*0e40*/  FMUL R32, R32, R56.reuse ;  /* 0x0000003820207220 */ /* 0x080fe20000400000 */
[-C--:B------:R-:W-:Y:S01]  /*0e50*/  FMUL R34, R34, R56.reuse ;  /* 0x0000003822227220 */ /* 0x080fe20000400000 */
[-C--:B------:R-:W-:Y:S01]  /*0e60*/  FMUL R33, R33, R56.reuse ;  /* 0x0000003821217220 */ /* 0x080fe20000400000 */
[----:B------:R-:W-:Y:S01]  /*0e70*/  FMUL R35, R35, R56 ;  /* 0x0000003823237220 */ /* 0x000fe20000400000 */
[-C--:B------:R-:W-:Y:S01]  /*0e80*/  FMUL R46, R6, R52.reuse ;  /* 0x00000034062e7220 */ /* 0x080fe20000400000 */
[-C--:B------:R-:W-:Y:S01]  /*0e90*/  FMUL R39, R39, R52.reuse ;  /* 0x0000003427277220 */ /* 0x080fe20000400000 */
[----:B------:R-:W-:Y:S01]  /*0ea0*/  @!P3 STG.E.128 [R22.64], R12 ;  /* 0x0000000c1600b986 */ /* 0x000fe2000c101d04 */
[----:B------:R-:W-:Y:S01]  /*0eb0*/  F2FP.PACK_AB R28, R8, R21 ;  /* 0x00000015081c723e */ /* 0x000fe200000000ff */
[-C--:B------:R-:W-:Y:S01]  /*0ec0*/  FMUL R36, R36, R52.reuse ;  /* 0x0000003424247220 */ /* 0x080fe20000400000 */
[-C--:B------:R-:W-:Y:S01]  /*0ed0*/  FMUL R41, R41, R52.reuse ;  /* 0x0000003429297220 */ /* 0x080fe20000400000 */
[----:B------:R-:W-:Y:S01]  /*0ee0*/  FMUL R50, R43, R52 ;  /* 0x000000342b327220 */ /* 0x000fe20000400000 */
[-C--:B------:R-:W-:Y:S01]  /*0ef0*/  FMUL R42, R42, R55.reuse ;  /* 0x000000372a2a7220 */ /* 0x080fe20000400000 */
[-C--:B------:R-:W-:Y:S01]  /*0f00*/  FMUL R11, R11, R55.reuse ;  /* 0x000000370b0b7220 */ /* 0x080fe20000400000 */
[----:B------:R-:W-:Y:S01]  /*0f10*/  IADD3 R8, P3, R17, c[0x0][0x168], RZ ;  /* 0x00005a0011087a10 */ /* 0x000fe20007f7e0ff */
[-C--:B------:R-:W-:Y:S01]  /*0f20*/  FMUL R24, R7, R55.reuse ;  /* 0x0000003707187220 */ /* 0x080fe20000400000 */
[----:B------:R-:W-:Y:S01]  /*0f30*/  FMUL R27, R10, R55 ;  /* 0x000000370a1b7220 */ /* 0x000fe20000400000 */
[----:B------:R-:W-:-:S02]  /*0f40*/  IADD3 R20, P5, R20, c[0x0][0x168], RZ ;  /* 0x00005a0014147a10 */ /* 0x000fc40007fbe0ff */
[----:B------:R-:W-:Y:S02]  /*0f50*/  IADD3 R10, P6, R19, c[0x0][0x168], RZ ;  /* 0x00005a00130a7a10 */ /* 0x000fe40007fde0ff */
[----:B------:R-:W-:Y:S02]  /*0f60*/  F2FP.PACK_AB R37, R37, R38 ;  /* 0x000000262525723e */ /* 0x000fe400000000ff */
[----:B------:R-:W-:Y:S02]  /*0f70*/  F2FP.PACK_AB R29, R40, R9 ;  /* 0x00000009281d723e */ /* 0x000fe400000000ff */
[----:B------:R-:W-:Y:S02]  /*0f80*/  F2FP.PACK_AB R4, R25, R32 ;  /* 0x000000201904723e */ /* 0x000fe400000000ff */
[----:B------:R-:W-:Y:S02]  /*0f90*/  F2FP.PACK_AB R5, R33, R34 ;  /* 0x000000222105723e */ /* 0x000fe400000000ff */
[----:B------:R-:W-:-:S02]  /*0fa0*/  F2FP.PACK_AB R6, R45, R44 ;  /* 0x0000002c2d06723e */ /* 0x000fc400000000ff */
[----:B------:R-:W-:Y:S02]  /*0fb0*/  F2FP.PACK_AB R7, R35, R48 ;  /* 0x000000302307723e */ /* 0x000fe400000000ff */
[----:B------:R-:W-:Y:S02]  /*0fc0*/  F2FP.PACK_AB R38, R39, R46 ;  /* 0x0000002e2726723e */ /* 0x000fe400000000ff */
[----:B------:R-:W-:Y:S02]  /*0fd0*/  IADD3.X R9, R3, c[0x0][0x16c], RZ, P3, !PT ;  /* 0x00005b0003097a10 */ /* 0x000fe40001ffe4ff */
[----:B------:R-:W-:Y:S02]  /*0fe0*/  F2FP.PACK_AB R36, R49, R36 ;  /* 0x000000243124723e */ /* 0x000fe400000000ff */
[----:B------:R-:W-:Y:S02]  /*0ff0*/  F2FP.PACK_AB R39, R50, R41 ;  /* 0x000000293227723e */ /* 0x000fe400000000ff */
[----:B------:R-:W-:-:S02]  /*1000*/  IADD3.X R21, R16, c[0x0][0x16c], RZ, P5, !PT ;  /* 0x00005b0010157a10 */ /* 0x000fc40002ffe4ff */
[----:B------:R-:W-:Y:S02]  /*1010*/  F2FP.PACK_AB R31, R11, R42 ;  /* 0x0000002a0b1f723e */ /* 0x000fe400000000ff */
[----:B------:R-:W-:Y:S02]  /*1020*/  F2FP.PACK_AB R30, R27, R24 ;  /* 0x000000181b1e723e */ /* 0x000fe400000000ff */
[----:B------:R-:W-:Y:S01]  /*1030*/  IADD3.X R11, R18, c[0x0][0x16c], RZ, P6, !PT ;  /* 0x00005b00120b7a10 */ /* 0x000fe200037fe4ff */
[----:B------:R-:W-:Y:S04]  /*1040*/  @!P2 STG.E.128 [R8.64], R4 ;  /* 0x000000040800a986 */ /* 0x000fe8000c101d04 */
[----:B------:R-:W-:Y:S04]  /*1050*/  @!P1 STG.E.128 [R20.64], R36 ;  /* 0x0000002414009986 */ /* 0x000fe8000c101d04 */
[----:B------:R-:W-:Y:S04]  /*1060*/  STS [R51], R54 ;  /* 0x0000003633007388 */ /* 0x000fe80000000800 */
[----:B------:R-:W-:Y:S04]  /*1070*/  STS [R51+0x8], R56 ;  /* 0x0000083833007388 */ /* 0x000fe80000000800 */
[----:B------:R-:W-:Y:S04]  /*1080*/  STS [R51+0x10], R52 ;  /* 0x0000103433007388 */ /* 0x000fe80000000800 */
[----:B------:R-:W-:Y:S04]  /*1090*/  STS [R51+0x18], R55 ;  /* 0x0000183733007388 */ /* 0x000fe80000000800 */
[----:B------:R-:W-:Y:S04]  /*10a0*/  @!P0 STG.E.128 [R10.64], R28 ;  /* 0x0000001c0a008986 */ /* 0x000fe8000c101d04 */
[----:B------:R-:W-:Y:S06]  /*10b0*/  BAR.SYNC 0x0 ;  /* 0x0000000000007b1d */ /* 0x000fec0000000000 */
[----:B------:R-:W-:Y:S05]  /*10c0*/  @!P4 EXIT ;  /* 0x000000000000c94d */ /* 0x000fea0003800000 */
[----:B------:R-:W-:Y:S02]  /*10d0*/  LOP3.LUT R4, R2, 0x7, RZ, 0xc0, !PT ;  /* 0x0000000702047812 */ /* 0x000fe400078ec0ff */
[----:B------:R-:W-:-:S03]  /*10e0*/  LEA R2, P0, R53, c[0x0][0x170], 0x2 ;  /* 0x00005c0035027a11 */ /* 0x000fc600078010ff */
[----:B------:R-:W0:Y:S01]  /*10f0*/  LDS R5, [R4.X4] ;  /* 0x0000000004057984 */ /* 0x000e220000004800 */
[----:B------:R-:W-:-:S05]  /*1100*/  LEA.HI.X R3, R53, c[0x0][0x174], R0, 0x2, P0 ;  /* 0x00005d0035037a11 */ /* 0x000fca00000f1400 */
[----:B0-----:R-:W-:Y:S01]  /*1110*/  STG.E [R2.64], R5 ;  /* 0x0000000502007986 */ /* 0x001fe2000c101904 */
[----:B------:R-:W-:Y:S05]  /*1120*/  EXIT ;  /* 0x000000000000794d */ /* 0x000fea0003800000 */
.L_x_0:
[----:B------:R-:W-:-:S00]  /*1130*/  BRA `(.L_x_0) ;  /* 0xfffffff000007947 */ /* 0x000fc0000383ffff */
[----:B------:R-:W-:-:S00]  /*1140*/  NOP ;  /* 0x0000000000007918 */ /* 0x000fc00000000000 */
        /* <DEDUP_REMOVED lines=11> */
.L_x_1:


//--------------------- .nv.global.init           --------------------------
	.section	.nv.global.init,"aw",@progbits
.nv.global.init:
	.type		_$_str,@object
	.size		_$_str,(_$_str_$_2 - _$_str)
_$_str:
        /*0000*/ 	.byte	0x5f, 0x5f, 0x43, 0x55, 0x44, 0x41, 0x5f, 0x46, 0x54, 0x5a, 0x00
	.type		_$_str_$_2,@object
	.size		_$_str_$_2,(.L_1 - _$_str_$_2)
_$_str_$_2:
        /*000b*/ 	.byte	0x5f, 0x5f, 0x43, 0x55, 0x44, 0x41, 0x5f, 0x50, 0x52, 0x45, 0x43, 0x5f, 0x53, 0x51, 0x52, 0x54
        /*001b*/ 	.byte	0x00
.L_1:


//--------------------- .nv.shared.l2norm_fwd_kernel --------------------------
	.section	.nv.shared.l2norm_fwd_kernel,"aw",@nobits
	.align	16
